//
// Generated by NVIDIA NVVM Compiler
//
// Compiler Build ID: CL-36424714
// Cuda compilation tools, release 13.0, V13.0.88
// Based on NVVM 20.0.0
//

.version 9.0
.target sm_100
.address_size 64

	// .globl	_Z15matrixMulKernelPdS_S_lll

.visible .entry _Z15matrixMulKernelPdS_S_lll(
	.param .u64 .ptr .align 1 _Z15matrixMulKernelPdS_S_lll_param_0,
	.param .u64 .ptr .align 1 _Z15matrixMulKernelPdS_S_lll_param_1,
	.param .u64 .ptr .align 1 _Z15matrixMulKernelPdS_S_lll_param_2,
	.param .u64 _Z15matrixMulKernelPdS_S_lll_param_3,
	.param .u64 _Z15matrixMulKernelPdS_S_lll_param_4,
	.param .u64 _Z15matrixMulKernelPdS_S_lll_param_5
)
{
	.reg .pred 	%p<13>;
	.reg .b32 	%r<9>;
	.reg .b64 	%rd<105>;
	.reg .b64 	%fd<68>;

	ld.param.u64 	%rd25, [_Z15matrixMulKernelPdS_S_lll_param_0];
	ld.param.u64 	%rd26, [_Z15matrixMulKernelPdS_S_lll_param_1];
	ld.param.u64 	%rd27, [_Z15matrixMulKernelPdS_S_lll_param_3];
	ld.param.u64 	%rd23, [_Z15matrixMulKernelPdS_S_lll_param_4];
	ld.param.u64 	%rd24, [_Z15matrixMulKernelPdS_S_lll_param_5];
	cvta.to.global.u64 	%rd1, %rd26;
	cvta.to.global.u64 	%rd2, %rd25;
	mov.u32 	%r1, %ctaid.y;
	mov.u32 	%r2, %ntid.y;
	mov.u32 	%r3, %tid.y;
	mad.lo.s32 	%r4, %r1, %r2, %r3;
	mov.u32 	%r5, %ctaid.x;
	mov.u32 	%r6, %ntid.x;
	mov.u32 	%r7, %tid.x;
	mad.lo.s32 	%r8, %r5, %r6, %r7;
	cvt.u64.u32 	%rd3, %r4;
	setp.le.s64 	%p1, %rd27, %rd3;
	cvt.s64.s32 	%rd4, %r8;
	setp.le.s64 	%p2, %rd24, %rd4;
	or.pred  	%p3, %p1, %p2;
	@%p3 bra 	$L__BB0_14;
	setp.lt.s64 	%p4, %rd23, 1;
	mov.f64 	%fd67, 0d0000000000000000;
	@%p4 bra 	$L__BB0_13;
	mul.lo.s64 	%rd5, %rd23, %rd3;
	setp.lt.u64 	%p5, %rd23, 8;
	mov.f64 	%fd67, 0d0000000000000000;
	mov.b64 	%rd103, 0;
	@%p5 bra 	$L__BB0_5;
	and.b64  	%rd103, %rd23, 9223372036854775800;
	shl.b64 	%rd29, %rd4, 3;
	add.s64 	%rd100, %rd1, %rd29;
	shl.b64 	%rd30, %rd5, 3;
	add.s64 	%rd31, %rd30, %rd2;
	add.s64 	%rd99, %rd31, 32;
	mov.f64 	%fd67, 0d0000000000000000;
	mov.u64 	%rd101, %rd103;
$L__BB0_4:
	.pragma "nounroll";
	ld.global.f64 	%fd17, [%rd99+-32];
	ld.global.f64 	%fd18, [%rd100];
	fma.rn.f64 	%fd19, %fd17, %fd18, %fd67;
	ld.global.f64 	%fd20, [%rd99+-24];
	shl.b64 	%rd32, %rd24, 3;
	add.s64 	%rd33, %rd100, %rd32;
	ld.global.f64 	%fd21, [%rd33];
	fma.rn.f64 	%fd22, %fd20, %fd21, %fd19;
	ld.global.f64 	%fd23, [%rd99+-16];
	add.s64 	%rd34, %rd33, %rd32;
	ld.global.f64 	%fd24, [%rd34];
	fma.rn.f64 	%fd25, %fd23, %fd24, %fd22;
	ld.global.f64 	%fd26, [%rd99+-8];
	add.s64 	%rd35, %rd34, %rd32;
	ld.global.f64 	%fd27, [%rd35];
	fma.rn.f64 	%fd28, %fd26, %fd27, %fd25;
	ld.global.f64 	%fd29, [%rd99];
	add.s64 	%rd36, %rd35, %rd32;
	ld.global.f64 	%fd30, [%rd36];
	fma.rn.f64 	%fd31, %fd29, %fd30, %fd28;
	ld.global.f64 	%fd32, [%rd99+8];
	add.s64 	%rd37, %rd36, %rd32;
	ld.global.f64 	%fd33, [%rd37];
	fma.rn.f64 	%fd34, %fd32, %fd33, %fd31;
	ld.global.f64 	%fd35, [%rd99+16];
	add.s64 	%rd38, %rd37, %rd32;
	ld.global.f64 	%fd36, [%rd38];
	fma.rn.f64 	%fd37, %fd35, %fd36, %fd34;
	ld.global.f64 	%fd38, [%rd99+24];
	add.s64 	%rd39, %rd38, %rd32;
	ld.global.f64 	%fd39, [%rd39];
	fma.rn.f64 	%fd67, %fd38, %fd39, %fd37;
	add.s64 	%rd101, %rd101, -8;
	shl.b64 	%rd40, %rd24, 6;
	add.s64 	%rd100, %rd100, %rd40;
	add.s64 	%rd99, %rd99, 64;
	setp.ne.s64 	%p6, %rd101, 0;
	@%p6 bra 	$L__BB0_4;
$L__BB0_5:
	and.b64  	%rd16, %rd23, 7;
	setp.eq.s64 	%p7, %rd16, 0;
	@%p7 bra 	$L__BB0_13;
	and.b64  	%rd17, %rd23, 3;
	setp.lt.u64 	%p8, %rd16, 4;
	@%p8 bra 	$L__BB0_8;
	add.s64 	%rd41, %rd103, %rd5;
	shl.b64 	%rd42, %rd41, 3;
	add.s64 	%rd43, %rd2, %rd42;
	ld.global.f64 	%fd41, [%rd43];
	mad.lo.s64 	%rd44, %rd103, %rd24, %rd4;
	shl.b64 	%rd45, %rd44, 3;
	add.s64 	%rd46, %rd1, %rd45;
	ld.global.f64 	%fd42, [%rd46];
	fma.rn.f64 	%fd43, %fd41, %fd42, %fd67;
	add.s64 	%rd47, %rd103, 1;
	and.b64  	%rd48, %rd47, 4294967295;
	add.s64 	%rd49, %rd48, %rd5;
	shl.b64 	%rd50, %rd49, 3;
	add.s64 	%rd51, %rd2, %rd50;
	ld.global.f64 	%fd44, [%rd51];
	mad.lo.s64 	%rd52, %rd48, %rd24, %rd4;
	shl.b64 	%rd53, %rd52, 3;
	add.s64 	%rd54, %rd1, %rd53;
	ld.global.f64 	%fd45, [%rd54];
	fma.rn.f64 	%fd46, %fd44, %fd45, %fd43;
	add.s64 	%rd55, %rd103, 2;
	and.b64  	%rd56, %rd55, 4294967295;
	add.s64 	%rd57, %rd56, %rd5;
	shl.b64 	%rd58, %rd57, 3;
	add.s64 	%rd59, %rd2, %rd58;
	ld.global.f64 	%fd47, [%rd59];
	mad.lo.s64 	%rd60, %rd56, %rd24, %rd4;
	shl.b64 	%rd61, %rd60, 3;
	add.s64 	%rd62, %rd1, %rd61;
	ld.global.f64 	%fd48, [%rd62];
	fma.rn.f64 	%fd49, %fd47, %fd48, %fd46;
	add.s64 	%rd63, %rd103, 3;
	and.b64  	%rd64, %rd63, 4294967295;
	add.s64 	%rd65, %rd64, %rd5;
	shl.b64 	%rd66, %rd65, 3;
	add.s64 	%rd67, %rd2, %rd66;
	ld.global.f64 	%fd50, [%rd67];
	mad.lo.s64 	%rd68, %rd64, %rd24, %rd4;
	shl.b64 	%rd69, %rd68, 3;
	add.s64 	%rd70, %rd1, %rd69;
	ld.global.f64 	%fd51, [%rd70];
	fma.rn.f64 	%fd67, %fd50, %fd51, %fd49;
	add.s64 	%rd71, %rd103, 4;
	and.b64  	%rd103, %rd71, 4294967295;
$L__BB0_8:
	setp.eq.s64 	%p9, %rd17, 0;
	@%p9 bra 	$L__BB0_13;
	setp.eq.s64 	%p10, %rd17, 1;
	@%p10 bra 	$L__BB0_11;
	add.s64 	%rd72, %rd103, %rd5;
	shl.b64 	%rd73, %rd72, 3;
	add.s64 	%rd74, %rd2, %rd73;
	ld.global.f64 	%fd53, [%rd74];
	mad.lo.s64 	%rd75, %rd103, %rd24, %rd4;
	shl.b64 	%rd76, %rd75, 3;
	add.s64 	%rd77, %rd1, %rd76;
	ld.global.f64 	%fd54, [%rd77];
	fma.rn.f64 	%fd55, %fd53, %fd54, %fd67;
	add.s64 	%rd78, %rd103, 1;
	and.b64  	%rd79, %rd78, 4294967295;
	add.s64 	%rd80, %rd79, %rd5;
	shl.b64 	%rd81, %rd80, 3;
	add.s64 	%rd82, %rd2, %rd81;
	ld.global.f64 	%fd56, [%rd82];
	mad.lo.s64 	%rd83, %rd79, %rd24, %rd4;
	shl.b64 	%rd84, %rd83, 3;
	add.s64 	%rd85, %rd1, %rd84;
	ld.global.f64 	%fd57, [%rd85];
	fma.rn.f64 	%fd67, %fd56, %fd57, %fd55;
	add.s64 	%rd86, %rd103, 2;
	and.b64  	%rd103, %rd86, 4294967295;
$L__BB0_11:
	and.b64  	%rd87, %rd23, 1;
	setp.eq.b64 	%p11, %rd87, 1;
	not.pred 	%p12, %p11;
	@%p12 bra 	$L__BB0_13;
	add.s64 	%rd88, %rd103, %rd5;
	shl.b64 	%rd89, %rd88, 3;
	add.s64 	%rd90, %rd2, %rd89;
	ld.global.f64 	%fd58, [%rd90];
	mad.lo.s64 	%rd91, %rd103, %rd24, %rd4;
	shl.b64 	%rd92, %rd91, 3;
	add.s64 	%rd93, %rd1, %rd92;
	ld.global.f64 	%fd59, [%rd93];
	fma.rn.f64 	%fd67, %fd58, %fd59, %fd67;
$L__BB0_13:
	ld.param.u64 	%rd98, [_Z15matrixMulKernelPdS_S_lll_param_2];
	mad.lo.s64 	%rd94, %rd24, %rd3, %rd4;
	cvta.to.global.u64 	%rd95, %rd98;
	shl.b64 	%rd96, %rd94, 3;
	add.s64 	%rd97, %rd95, %rd96;
	st.global.f64 	[%rd97], %fd67;
$L__BB0_14:
	ret;

}


// ===== COMPILED SASS (sm_100) =====

	.target	sm_100

	.elftype	@"ET_EXEC"


//--------------------- .note.nv.tkinfo           --------------------------
	.section	.note.nv.tkinfo,"",@"SHT_NOTE"
	.sectionflags	@"SHF_NOTE_NV_TKINFO"
	.tkinfo
        /*0018*/ 	.word	0x00000002
        /*0030*/ 	.string	""
        /*0030*/ 	.string	"ptxas"
        /*0030*/ 	.string	"Cuda compilation tools, release 13.0, V13.0.88"
        /*0030*/ 	.string	"Build cuda_13.0.r13.0/compiler.36424714_0"
        /*0030*/ 	.string	"-arch sm_100 -m 64 "



//--------------------- .note.nv.cuinfo           --------------------------
	.section	.note.nv.cuinfo,"",@"SHT_NOTE"
	.sectionflags	@"SHF_NOTE_NV_CUINFO"
        /*0018*/ 	.short	0x0002
        /*001a*/ 	.short	0x0064
        /*001c*/ 	.short	0x0082
	.zero		2


//--------------------- .nv.info                  --------------------------
	.section	.nv.info,"",@"SHT_CUDA_INFO"
	.align	4


	//----- nvinfo : EIATTR_REGCOUNT
	.align		4
        /*0000*/ 	.byte	0x04, 0x2f
        /*0002*/ 	.short	(.L_1 - .L_0)
	.align		4
.L_0:
        /*0004*/ 	.word	index@(_Z15matrixMulKernelPdS_S_lll)
        /*0008*/ 	.word	0x00000020


	//----- nvinfo : EIATTR_FRAME_SIZE
	.align		4
.L_1:
        /*000c*/ 	.byte	0x04, 0x11
        /*000e*/ 	.short	(.L_3 - .L_2)
	.align		4
.L_2:
        /*0010*/ 	.word	index@(_Z15matrixMulKernelPdS_S_lll)
        /*0014*/ 	.word	0x00000000


	//----- nvinfo : EIATTR_MIN_STACK_SIZE
	.align		4
.L_3:
        /*0018*/ 	.byte	0x04, 0x12
        /*001a*/ 	.short	(.L_5 - .L_4)
	.align		4
.L_4:
        /*001c*/ 	.word	index@(_Z15matrixMulKernelPdS_S_lll)
        /*0020*/ 	.word	0x00000000
.L_5:


//--------------------- .nv.compat                --------------------------
	.section	.nv.compat,"",@"SHT_CUDA_COMPAT_INFO"
	.align	4
        /*0000*/ 	.byte	0x02, 0x09, 0x00, 0x00, 0x02, 0x02, 0x01, 0x00, 0x02, 0x05, 0x05, 0x00, 0x03, 0x07, 0x01, 0x01
        /*0010*/ 	.byte	0x02, 0x03, 0x00, 0x00, 0x02, 0x06, 0x01, 0x00, 0x04, 0x0b, 0x08, 0x00, 0x01, 0x00, 0x00, 0x00
        /*0020*/ 	.byte	0x00, 0x00, 0x00, 0x00


//--------------------- .nv.info._Z15matrixMulKernelPdS_S_lll --------------------------
	.section	.nv.info._Z15matrixMulKernelPdS_S_lll,"",@"SHT_CUDA_INFO"
	.sectionflags	@""
	.align	4


	//----- nvinfo : EIATTR_CUDA_API_VERSION
	.align		4
        /*0000*/ 	.byte	0x04, 0x37
        /*0002*/ 	.short	(.L_7 - .L_6)
.L_6:
        /*0004*/ 	.word	0x00000082


	//----- nvinfo : EIATTR_KPARAM_INFO
	.align		4
.L_7:
        /*0008*/ 	.byte	0x04, 0x17
        /*000a*/ 	.short	(.L_9 - .L_8)
.L_8:
        /*000c*/ 	.word	0x00000000
        /*0010*/ 	.short	0x0005
        /*0012*/ 	.short	0x0028
        /*0014*/ 	.byte	0x00, 0xf0, 0x21, 0x00


	//----- nvinfo : EIATTR_KPARAM_INFO
	.align		4
.L_9:
        /*0018*/ 	.byte	0x04, 0x17
        /*001a*/ 	.short	(.L_11 - .L_10)
.L_10:
        /*001c*/ 	.word	0x00000000
        /*0020*/ 	.short	0x0004
        /*0022*/ 	.short	0x0020
        /*0024*/ 	.byte	0x00, 0xf0, 0x21, 0x00


	//----- nvinfo : EIATTR_KPARAM_INFO
	.align		4
.L_11:
        /*0028*/ 	.byte	0x04, 0x17
        /*002a*/ 	.short	(.L_13 - .L_12)
.L_12:
        /*002c*/ 	.word	0x00000000
        /*0030*/ 	.short	0x0003
        /*0032*/ 	.short	0x0018
        /*0034*/ 	.byte	0x00, 0xf0, 0x21, 0x00


	//----- nvinfo : EIATTR_KPARAM_INFO
	.align		4
.L_13:
        /*0038*/ 	.byte	0x04, 0x17
        /*003a*/ 	.short	(.L_15 - .L_14)
.L_14:
        /*003c*/ 	.word	0x00000000
        /*0040*/ 	.short	0x0002
        /*0042*/ 	.short	0x0010
        /*0044*/ 	.byte	0x00, 0xf5, 0x21, 0x00


	//----- nvinfo : EIATTR_KPARAM_INFO
	.align		4
.L_15:
        /*0048*/ 	.byte	0x04, 0x17
        /*004a*/ 	.short	(.L_17 - .L_16)
.L_16:
        /*004c*/ 	.word	0x00000000
        /*0050*/ 	.short	0x0001
        /*0052*/ 	.short	0x0008
        /*0054*/ 	.byte	0x00, 0xf5, 0x21, 0x00


	//----- nvinfo : EIATTR_KPARAM_INFO
	.align		4
.L_17:
        /*0058*/ 	.byte	0x04, 0x17
        /*005a*/ 	.short	(.L_19 - .L_18)
.L_18:
        /*005c*/ 	.word	0x00000000
        /*0060*/ 	.short	0x0000
        /*0062*/ 	.short	0x0000
        /*0064*/ 	.byte	0x00, 0xf5, 0x21, 0x00


	//----- nvinfo : EIATTR_SPARSE_MMA_MASK
	.align		4
.L_19:
        /*0068*/ 	.byte	0x03, 0x50
        /*006a*/ 	.short	0x0000


	//----- nvinfo : EIATTR_MAXREG_COUNT
	.align		4
        /*006c*/ 	.byte	0x03, 0x1b
        /*006e*/ 	.short	0x00ff


	//----- nvinfo : EIATTR_MERCURY_ISA_VERSION
	.align		4
        /*0070*/ 	.byte	0x03, 0x5f
        /*0072*/ 	.short	0x0101


	//----- nvinfo : EIATTR_VRC_CTA_INIT_COUNT
	.align		4
        /*0074*/ 	.byte	0x02, 0x4a
	.zero		1
	.zero		1


	//----- nvinfo : EIATTR_EXIT_INSTR_OFFSETS
	.align		4
        /*0078*/ 	.byte	0x04, 0x1c
        /*007a*/ 	.short	(.L_21 - .L_20)


	//   ....[0]....
.L_20:
        /*007c*/ 	.word	0x00000100


	//   ....[1]....
        /*0080*/ 	.word	0x00000db0


	//----- nvinfo : EIATTR_CBANK_PARAM_SIZE
	.align		4
.L_21:
        /*0084*/ 	.byte	0x03, 0x19
        /*0086*/ 	.short	0x0030


	//----- nvinfo : EIATTR_PARAM_CBANK
	.align		4
        /*0088*/ 	.byte	0x04, 0x0a
        /*008a*/ 	.short	(.L_23 - .L_22)
	.align		4
.L_22:
        /*008c*/ 	.word	index@(.nv.constant0._Z15matrixMulKernelPdS_S_lll)
        /*0090*/ 	.short	0x0380
        /*0092*/ 	.short	0x0030


	//----- nvinfo : EIATTR_SW_WAR
	.align		4
.L_23:
        /*0094*/ 	.byte	0x04, 0x36
        /*0096*/ 	.short	(.L_25 - .L_24)
.L_24:
        /*0098*/ 	.word	0x00000008
.L_25:


//--------------------- .nv.callgraph             --------------------------
	.section	.nv.callgraph,"",@"SHT_CUDA_CALLGRAPH"
	.align	4
	.sectionentsize	8
	.align		4
        /*0000*/ 	.word	0x00000000
	.align		4
        /*0004*/ 	.word	0xffffffff
	.align		4
        /*0008*/ 	.word	0x00000000
	.align		4
        /*000c*/ 	.word	0xfffffffe
	.align		4
        /*0010*/ 	.word	0x00000000
	.align		4
        /*0014*/ 	.word	0xfffffffd
	.align		4
        /*0018*/ 	.word	0x00000000
	.align		4
        /*001c*/ 	.word	0xfffffffc


//--------------------- .text._Z15matrixMulKernelPdS_S_lll --------------------------
	.section	.text._Z15matrixMulKernelPdS_S_lll,"ax",@progbits
	.align	128
        .global         _Z15matrixMulKernelPdS_S_lll
        .type           _Z15matrixMulKernelPdS_S_lll,@function
        .size           _Z15matrixMulKernelPdS_S_lll,(.L_x_6 - _Z15matrixMulKernelPdS_S_lll)
        .other          _Z15matrixMulKernelPdS_S_lll,@"STO_CUDA_ENTRY STV_DEFAULT"
_Z15matrixMulKernelPdS_S_lll:
.text._Z15matrixMulKernelPdS_S_lll:
[----:B------:R-:W-:Y:S01]  /*0000*/  LDC R1, c[0x0][0x37c] ;  /* 0x0000df00ff017b82 */ /* 0x000fe20000000800 */
[----:B------:R-:W0:Y:S07]  /*0010*/  S2R R9, SR_TID.X ;  /* 0x0000000000097919 */ /* 0x000e2e0000002100 */
[----:B------:R-:W1:Y:S01]  /*0020*/  LDC R0, c[0x0][0x364] ;  /* 0x0000d900ff007b82 */ /* 0x000e620000000800 */
[----:B------:R-:W2:Y:S01]  /*0030*/  LDCU.64 UR6, c[0x0][0x398] ;  /* 0x00007300ff0677ac */ /* 0x000ea20008000a00 */
[----:B------:R-:W1:Y:S06]  /*0040*/  S2R R3, SR_TID.Y ;  /* 0x0000000000037919 */ /* 0x000e6c0000002200 */
[----:B------:R-:W0:Y:S08]  /*0050*/  S2UR UR5, SR_CTAID.X ;  /* 0x00000000000579c3 */ /* 0x000e300000002500 */
[----:B------:R-:W0:Y:S08]  /*0060*/  LDC R8, c[0x0][0x360] ;  /* 0x0000d800ff087b82 */ /* 0x000e300000000800 */
[----:B------:R-:W1:Y:S08]  /*0070*/  S2UR UR4, SR_CTAID.Y ;  /* 0x00000000000479c3 */ /* 0x000e700000002600 */
[----:B------:R-:W3:Y:S01]  /*0080*/  LDC.64 R10, c[0x0][0x3a8] ;  /* 0x0000ea00ff0a7b82 */ /* 0x000ee20000000a00 */
[----:B0-----:R-:W-:-:S05]  /*0090*/  IMAD R8, R8, UR5, R9 ;  /* 0x0000000508087c24 */ /* 0x001fca000f8e0209 */
[----:B------:R-:W-:Y:S01]  /*00a0*/  SHF.R.S32.HI R9, RZ, 0x1f, R8 ;  /* 0x0000001fff097819 */ /* 0x000fe20000011408 */
[----:B-1----:R-:W-:-:S05]  /*00b0*/  IMAD R0, R0, UR4, R3 ;  /* 0x0000000400007c24 */ /* 0x002fca000f8e0203 */
[----:B--2---:R-:W-:Y:S02]  /*00c0*/  ISETP.GE.U32.AND P1, PT, R0, UR6, PT ;  /* 0x0000000600007c0c */ /* 0x004fe4000bf26070 */
[----:B---3--:R-:W-:-:S04]  /*00d0*/  ISETP.GE.U32.AND P0, PT, R8, R10, PT ;  /* 0x0000000a0800720c */ /* 0x008fc80003f06070 */
[----:B------:R-:W-:-:S04]  /*00e0*/  ISETP.GE.AND.EX P0, PT, R9, R11, PT, P0 ;  /* 0x0000000b0900720c */ /* 0x000fc80003f06300 */
[----:B------:R-:W-:-:S13]  /*00f0*/  ISETP.GE.OR.EX P0, PT, RZ, UR7, P0, P1 ;  /* 0x00000007ff007c0c */ /* 0x000fda0008706710 */
[----:B------:R-:W-:Y:S05]  /*0100*/  @P0 EXIT ;  /* 0x000000000000094d */ /* 0x000fea0003800000 */
[----:B------:R-:W0:Y:S01]  /*0110*/  LDCU.64 UR8, c[0x0][0x3a0] ;  /* 0x00007400ff0877ac */ /* 0x000e220008000a00 */
[----:B------:R-:W-:Y:S01]  /*0120*/  CS2R R20, SRZ ;  /* 0x0000000000147805 */ /* 0x000fe2000001ff00 */
[----:B------:R-:W1:Y:S01]  /*0130*/  LDCU.64 UR10, c[0x0][0x358] ;  /* 0x00006b00ff0a77ac */ /* 0x000e620008000a00 */
[----:B0-----:R-:W-:-:S04]  /*0140*/  UISETP.GE.U32.AND UP0, UPT, UR8, 0x1, UPT ;  /* 0x000000010800788c */ /* 0x001fc8000bf06070 */
[----:B------:R-:W-:-:S09]  /*0150*/  UISETP.GE.AND.EX UP0, UPT, UR9, URZ, UPT, UP0 ;  /* 0x000000ff0900728c */ /* 0x000fd2000bf06300 */
[----:B-1----:R-:W-:Y:S05]  /*0160*/  BRA.U !UP0, `(.L_x_0) ;  /* 0x0000000908f07547 */ /* 0x002fea000b800000 */
[----:B------:R-:W-:Y:S02]  /*0170*/  UISETP.GE.U32.AND UP1, UPT, UR8, 0x8, UPT ;  /* 0x000000080800788c */ /* 0x000fe4000bf26070 */
[C---:B------:R-:W-:Y:S01]  /*0180*/  IMAD.WIDE.U32 R6, R0.reuse, UR8, RZ ;  /* 0x0000000800067c25 */ /* 0x040fe2000f8e00ff */
[----:B------:R-:W-:Y:S01]  /*0190*/  ULOP3.LUT UR12, UR8, 0x7, URZ, 0xc0, !UPT ;  /* 0x00000007080c7892 */ /* 0x000fe2000f8ec0ff */
[----:B------:R-:W-:Y:S01]  /*01a0*/  CS2R R20, SRZ ;  /* 0x0000000000147805 */ /* 0x000fe2000001ff00 */
[----:B------:R-:W-:Y:S02]  /*01b0*/  UISETP.GE.U32.AND.EX UP1, UPT, UR9, URZ, UPT, UP1 ;  /* 0x000000ff0900728c */ /* 0x000fe4000bf26110 */
[----:B------:R-:W-:Y:S01]  /*01c0*/  IMAD R2, R0, UR9, R7 ;  /* 0x0000000900027c24 */ /* 0x000fe2000f8e0207 */
[----:B------:R-:W-:Y:S01]  /*01d0*/  UISETP.NE.U32.AND UP0, UPT, UR12, URZ, UPT ;  /* 0x000000ff0c00728c */ /* 0x000fe2000bf05070 */
[----:B------:R-:W-:Y:S01]  /*01e0*/  UMOV UR4, URZ ;  /* 0x000000ff00047c82 */ /* 0x000fe20008000000 */
[----:B------:R-:W-:-:S02]  /*01f0*/  UMOV UR5, URZ ;  /* 0x000000ff00057c82 */ /* 0x000fc40008000000 */
[----:B------:R-:W-:Y:S02]  /*0200*/  UISETP.NE.AND.EX UP0, UPT, URZ, URZ, UPT, UP0 ;  /* 0x000000ffff00728c */ /* 0x000fe4000bf05300 */
[----:B------:R-:W-:Y:S09]  /*0210*/  BRA.U !UP1, `(.L_x_1) ;  /* 0x0000000509007547 */ /* 0x000ff2000b800000 */
[----:B------:R-:W0:Y:S01]  /*0220*/  LDCU.128 UR4, c[0x0][0x380] ;  /* 0x00007000ff0477ac */ /* 0x000e220008000c00 */
[C-C-:B------:R-:W-:Y:S01]  /*0230*/  SHF.L.U64.HI R5, R10.reuse, 0x3, R11.reuse ;  /* 0x000000030a057819 */ /* 0x140fe2000001020b */
[C---:B------:R-:W-:Y:S01]  /*0240*/  IMAD.SHL.U32 R29, R10.reuse, 0x8, RZ ;  /* 0x000000080a1d7824 */ /* 0x040fe200078e00ff */
[----:B------:R-:W-:Y:S02]  /*0250*/  SHF.L.U64.HI R28, R10, 0x6, R11 ;  /* 0x000000060a1c7819 */ /* 0x000fe4000001020b */
[----:B------:R-:W-:Y:S02]  /*0260*/  CS2R R20, SRZ ;  /* 0x0000000000147805 */ /* 0x000fe4000001ff00 */
[----:B0-----:R-:W-:Y:S02]  /*0270*/  LEA R4, P0, R8, UR6, 0x3 ;  /* 0x0000000608047c11 */ /* 0x001fe4000f8018ff */
[----:B------:R-:W-:Y:S01]  /*0280*/  LEA R12, P1, R6, UR4, 0x3 ;  /* 0x00000004060c7c11 */ /* 0x000fe2000f8218ff */
[----:B------:R-:W-:Y:S01]  /*0290*/  ULOP3.LUT UR4, UR8, 0xfffffff8, URZ, 0xc0, !UPT ;  /* 0xfffffff808047892 */ /* 0x000fe2000f8ec0ff */
[----:B------:R-:W-:-:S02]  /*02a0*/  LEA.HI.X R3, R8, UR7, R9, 0x3, P0 ;  /* 0x0000000708037c11 */ /* 0x000fc400080f1c09 */
[----:B------:R-:W-:Y:S01]  /*02b0*/  LEA.HI.X R13, R6, UR5, R2, 0x3, P1 ;  /* 0x00000005060d7c11 */ /* 0x000fe200088f1c02 */
[----:B------:R-:W-:Y:S01]  /*02c0*/  ULOP3.LUT UR5, UR9, 0x7fffffff, URZ, 0xc0, !UPT ;  /* 0x7fffffff09057892 */ /* 0x000fe2000f8ec0ff */
[----:B------:R-:W-:Y:S02]  /*02d0*/  IADD3 R12, P0, PT, R12, 0x20, RZ ;  /* 0x000000200c0c7810 */ /* 0x000fe40007f1e0ff */
[----:B------:R-:W-:-:S03]  /*02e0*/  UMOV UR6, UR4 ;  /* 0x0000000400067c82 */ /* 0x000fc60008000000 */
[----:B------:R-:W-:Y:S01]  /*02f0*/  IMAD.X R13, RZ, RZ, R13, P0 ;  /* 0x000000ffff0d7224 */ /* 0x000fe200000e060d */
[----:B------:R-:W-:-:S07]  /*0300*/  UMOV UR7, UR5 ;  /* 0x0000000500077c82 */ /* 0x000fce0008000000 */
.L_x_2:
[----:B------:R-:W-:Y:S01]  /*0310*/  IMAD.MOV.U32 R18, RZ, RZ, R4 ;  /* 0x000000ffff127224 */ /* 0x000fe200078e0004 */
[----:B------:R-:W-:Y:S01]  /*0320*/  IADD3 R26, P0, PT, R4, R29, RZ ;  /* 0x0000001d041a7210 */ /* 0x000fe20007f1e0ff */
[----:B------:R-:W-:Y:S01]  /*0330*/  IMAD.MOV.U32 R19, RZ, RZ, R3 ;  /* 0x000000ffff137224 */ /* 0x000fe200078e0003 */
[----:B------:R-:W2:Y:S04]  /*0340*/  LDG.E.64 R16, desc[UR10][R12.64+-0x20] ;  /* 0xffffe00a0c107981 */ /* 0x000ea8000c1e1b00 */
[----:B------:R-:W3:Y:S04]  /*0350*/  LDG.E.64 R14, desc[UR10][R12.64+-0x18] ;  /* 0xffffe80a0c0e7981 */ /* 0x000ee8000c1e1b00 */
[----:B------:R-:W2:Y:S01]  /*0360*/  LDG.E.64 R18, desc[UR10][R18.64] ;  /* 0x0000000a12127981 */ /* 0x000ea2000c1e1b00 */
[----:B------:R-:W-:-:S05]  /*0370*/  IMAD.X R27, R3, 0x1, R5, P0 ;  /* 0x00000001031b7824 */ /* 0x000fca00000e0605 */
[----:B------:R-:W3:Y:S01]  /*0380*/  LDG.E.64 R22, desc[UR10][R26.64] ;  /* 0x0000000a1a167981 */ /* 0x000ee2000c1e1b00 */
[----:B--2---:R-:W-:Y:S01]  /*0390*/  DFMA R18, R16, R18, R20 ;  /* 0x000000121012722b */ /* 0x004fe20000000014 */
[----:B------:R-:W-:-:S05]  /*03a0*/  IADD3 R16, P0, PT, R26, R29, RZ ;  /* 0x0000001d1a107210 */ /* 0x000fca0007f1e0ff */
[--C-:B------:R-:W-:Y:S01]  /*03b0*/  IMAD.X R17, R27, 0x1, R5.reuse, P0 ;  /* 0x000000011b117824 */ /* 0x100fe200000e0605 */
[----:B------:R-:W-:Y:S01]  /*03c0*/  IADD3 R24, P0, PT, R16, R29, RZ ;  /* 0x0000001d10187210 */ /* 0x000fe20007f1e0ff */
[----:B---3--:R-:W-:Y:S01]  /*03d0*/  DFMA R22, R14, R22, R18 ;  /* 0x000000160e16722b */ /* 0x008fe20000000012 */
[----:B------:R-:W2:Y:S04]  /*03e0*/  LDG.E.64 R14, desc[UR10][R12.64+-0x10] ;  /* 0xfffff00a0c0e7981 */ /* 0x000ea8000c1e1b00 */
[----:B------:R-:W2:Y:S01]  /*03f0*/  LDG.E.64 R20, desc[UR10][R16.64] ;  /* 0x0000000a10147981 */ /* 0x000ea2000c1e1b00 */
[----:B------:R-:W-:-:S03]  /*0400*/  IMAD.X R25, R17, 0x1, R5, P0 ;  /* 0x0000000111197824 */ /* 0x000fc600000e0605 */
[----:B------:R-:W3:Y:S04]  /*0410*/  LDG.E.64 R18, desc[UR10][R12.64+-0x8] ;  /* 0xfffff80a0c127981 */ /* 0x000ee8000c1e1b00 */
[----:B------:R-:W3:Y:S01]  /*0420*/  LDG.E.64 R16, desc[UR10][R24.64] ;  /* 0x0000000a18107981 */ /* 0x000ee2000c1e1b00 */
[----:B------:R-:W-:-:S05]  /*0430*/  IADD3 R26, P0, PT, R24, R29, RZ ;  /* 0x0000001d181a7210 */ /* 0x000fca0007f1e0ff */
[----:B------:R-:W-:Y:S02]  /*0440*/  IMAD.X R27, R25, 0x1, R5, P0 ;  /* 0x00000001191b7824 */ /* 0x000fe400000e0605 */
[----:B------:R-:W4:Y:S01]  /*0450*/  LDG.E.64 R24, desc[UR10][R12.64+0x8] ;  /* 0x0000080a0c187981 */ /* 0x000f22000c1e1b00 */
[----:B--2---:R-:W-:Y:S01]  /*0460*/  DFMA R20, R14, R20, R22 ;  /* 0x000000140e14722b */ /* 0x004fe20000000016 */
[----:B------:R-:W-:-:S07]  /*0470*/  IADD3 R14, P0, PT, R26, R29, RZ ;  /* 0x0000001d1a0e7210 */ /* 0x000fce0007f1e0ff */
[----:B---3--:R-:W-:Y:S01]  /*0480*/  DFMA R16, R18, R16, R20 ;  /* 0x000000101210722b */ /* 0x008fe20000000014 */
[----:B------:R-:W2:Y:S01]  /*0490*/  LDG.E.64 R18, desc[UR10][R12.64] ;  /* 0x0000000a0c127981 */ /* 0x000ea2000c1e1b00 */
[----:B------:R-:W-:-:S03]  /*04a0*/  IMAD.X R15, R27, 0x1, R5, P0 ;  /* 0x000000011b0f7824 */ /* 0x000fc600000e0605 */
[----:B------:R-:W2:Y:S04]  /*04b0*/  LDG.E.64 R20, desc[UR10][R26.64] ;  /* 0x0000000a1a147981 */ /* 0x000ea8000c1e1b00 */
[----:B------:R-:W4:Y:S01]  /*04c0*/  LDG.E.64 R22, desc[UR10][R14.64] ;  /* 0x0000000a0e167981 */ /* 0x000f22000c1e1b00 */
[----:B--2---:R-:W-:Y:S01]  /*04d0*/  DFMA R18, R18, R20, R16 ;  /* 0x000000141212722b */ /* 0x004fe20000000010 */
[----:B------:R-:W-:-:S05]  /*04e0*/  IADD3 R16, P0, PT, R14, R29, RZ ;  /* 0x0000001d0e107210 */ /* 0x000fca0007f1e0ff */
[----:B------:R-:W-:Y:S02]  /*04f0*/  IMAD.X R17, R15, 0x1, R5, P0 ;  /* 0x000000010f117824 */ /* 0x000fe400000e0605 */
[----:B----4-:R-:W-:Y:S01]  /*0500*/  DFMA R24, R24, R22, R18 ;  /* 0x000000161818722b */ /* 0x010fe20000000012 */
[----:B------:R-:W2:Y:S01]  /*0510*/  LDG.E.64 R14, desc[UR10][R12.64+0x18] ;  /* 0x0000180a0c0e7981 */ /* 0x000ea2000c1e1b00 */
[----:B------:R-:W-:-:S03]  /*0520*/  IADD3 R18, P0, PT, R16, R29, RZ ;  /* 0x0000001d10127210 */ /* 0x000fc60007f1e0ff */
[----:B------:R0:W3:Y:S02]  /*0530*/  LDG.E.64 R22, desc[UR10][R12.64+0x10] ;  /* 0x0000100a0c167981 */ /* 0x0000e4000c1e1b00 */
[----:B------:R-:W-:Y:S02]  /*0540*/  IMAD.X R19, R17, 0x1, R5, P0 ;  /* 0x0000000111137824 */ /* 0x000fe400000e0605 */
[----:B------:R-:W3:Y:S04]  /*0550*/  LDG.E.64 R20, desc[UR10][R16.64] ;  /* 0x0000000a10147981 */ /* 0x000ee8000c1e1b00 */
[----:B------:R-:W2:Y:S01]  /*0560*/  LDG.E.64 R18, desc[UR10][R18.64] ;  /* 0x0000000a12127981 */ /* 0x000ea2000c1e1b00 */
[----:B------:R-:W-:-:S04]  /*0570*/  UIADD3 UR6, UP1, UPT, UR6, -0x8, URZ ;  /* 0xfffffff806067890 */ /* 0x000fc8000ff3e0ff */
[----:B------:R-:W-:Y:S02]  /*0580*/  UIADD3.X UR7, UPT, UPT, UR7, -0x1, URZ, UP1, !UPT ;  /* 0xffffffff07077890 */ /* 0x000fe40008ffe4ff */
[----:B------:R-:W-:-:S04]  /*0590*/  UISETP.NE.U32.AND UP1, UPT, UR6, URZ, UPT ;  /* 0x000000ff0600728c */ /* 0x000fc8000bf25070 */
[----:B------:R-:W-:Y:S01]  /*05a0*/  UISETP.NE.AND.EX UP1, UPT, UR7, URZ, UPT, UP1 ;  /* 0x000000ff0700728c */ /* 0x000fe2000bf25310 */
[----:B------:R-:W-:Y:S02]  /*05b0*/  LEA R4, P0, R10, R4, 0x6 ;  /* 0x000000040a047211 */ /* 0x000fe400078030ff */
[----:B0-----:R-:W-:-:S03]  /*05c0*/  IADD3 R12, P1, PT, R12, 0x40, RZ ;  /* 0x000000400c0c7810 */ /* 0x001fc60007f3e0ff */
[----:B------:R-:W-:Y:S02]  /*05d0*/  IMAD.X R3, R3, 0x1, R28, P0 ;  /* 0x0000000103037824 */ /* 0x000fe400000e061c */
[----:B------:R-:W-:Y:S01]  /*05e0*/  IMAD.X R13, RZ, RZ, R13, P1 ;  /* 0x000000ffff0d7224 */ /* 0x000fe200008e060d */
[----:B---3--:R-:W-:-:S08]  /*05f0*/  DFMA R20, R22, R20, R24 ;  /* 0x000000141614722b */ /* 0x008fd00000000018 */
[----:B--2---:R-:W-:Y:S01]  /*0600*/  DFMA R20, R14, R18, R20 ;  /* 0x000000120e14722b */ /* 0x004fe20000000014 */
[----:B------:R-:W-:Y:S10]  /*0610*/  BRA.U UP1, `(.L_x_2) ;  /* 0xfffffffd013c7547 */ /* 0x000ff4000b83ffff */
.L_x_1:
[----:B------:R-:W-:Y:S05]  /*0620*/  BRA.U !UP0, `(.L_x_0) ;  /* 0x0000000508c07547 */ /* 0x000fea000b800000 */
[----:B------:R-:W-:Y:S02]  /*0630*/  UISETP.GE.U32.AND UP1, UPT, UR12, 0x4, UPT ;  /* 0x000000040c00788c */ /* 0x000fe4000bf26070 */
[----:B------:R-:W-:Y:S02]  /*0640*/  ULOP3.LUT UR7, UR8, 0x3, URZ, 0xc0, !UPT ;  /* 0x0000000308077892 */ /* 0x000fe4000f8ec0ff */
[----:B------:R-:W-:Y:S02]  /*0650*/  UISETP.GE.U32.AND.EX UP1, UPT, URZ, URZ, UPT, UP1 ;  /* 0x000000ffff00728c */ /* 0x000fe4000bf26110 */
[----:B------:R-:W-:-:S04]  /*0660*/  UISETP.NE.U32.AND UP0, UPT, UR7, URZ, UPT ;  /* 0x000000ff0700728c */ /* 0x000fc8000bf05070 */
[----:B------:R-:W-:-:S03]  /*0670*/  UISETP.NE.AND.EX UP0, UPT, URZ, URZ, UPT, UP0 ;  /* 0x000000ffff00728c */ /* 0x000fc6000bf05300 */
[----:B------:R-:W-:Y:S08]  /*0680*/  BRA.U !UP1, `(.L_x_3) ;  /* 0x0000000109d07547 */ /* 0x000ff0000b800000 */
[----:B------:R-:W0:Y:S01]  /*0690*/  LDCU.128 UR12, c[0x0][0x380] ;  /* 0x00007000ff0c77ac */ /* 0x000e220008000c00 */
[----:B------:R-:W-:Y:S01]  /*06a0*/  IMAD R4, R10, UR5, RZ ;  /* 0x000000050a047c24 */ /* 0x000fe2000f8e02ff */
[----:B------:R-:W-:Y:S01]  /*06b0*/  IADD3 R5, P0, PT, R6, UR4, RZ ;  /* 0x0000000406057c10 */ /* 0x000fe2000ff1e0ff */
[----:B------:R-:W-:-:S03]  /*06c0*/  IMAD.WIDE.U32 R12, R10, UR4, R8 ;  /* 0x000000040a0c7c25 */ /* 0x000fc6000f8e0008 */
[----:B------:R-:W-:Y:S01]  /*06d0*/  IADD3.X R14, PT, PT, R2, UR5, RZ, P0, !PT ;  /* 0x00000005020e7c10 */ /* 0x000fe200087fe4ff */
[----:B------:R-:W-:-:S04]  /*06e0*/  IMAD R3, R11, UR4, R4 ;  /* 0x000000040b037c24 */ /* 0x000fc8000f8e0204 */
[----:B------:R-:W-:Y:S01]  /*06f0*/  IMAD.IADD R3, R13, 0x1, R3 ;  /* 0x000000010d037824 */ /* 0x000fe200078e0203 */
[C---:B0-----:R-:W-:Y:S02]  /*0700*/  LEA R4, P0, R5.reuse, UR12, 0x3 ;  /* 0x0000000c05047c11 */ /* 0x041fe4000f8018ff */
[C---:B------:R-:W-:Y:S02]  /*0710*/  LEA R22, P1, R12.reuse, UR14, 0x3 ;  /* 0x0000000e0c167c11 */ /* 0x040fe4000f8218ff */
[----:B------:R-:W-:Y:S02]  /*0720*/  LEA.HI.X R5, R5, UR13, R14, 0x3, P0 ;  /* 0x0000000d05057c11 */ /* 0x000fe400080f1c0e */
[----:B------:R-:W-:-:S04]  /*0730*/  LEA.HI.X R23, R12, UR15, R3, 0x3, P1 ;  /* 0x0000000f0c177c11 */ /* 0x000fc800088f1c03 */
[----:B------:R-:W2:Y:S04]  /*0740*/  LDG.E.64 R4, desc[UR10][R4.64] ;  /* 0x0000000a04047981 */ /* 0x000ea8000c1e1b00 */
[----:B------:R-:W2:Y:S01]  /*0750*/  LDG.E.64 R22, desc[UR10][R22.64] ;  /* 0x0000000a16167981 */ /* 0x000ea2000c1e1b00 */
[----:B------:R-:W-:Y:S02]  /*0760*/  UIADD3 UR5, UPT, UPT, UR4, 0x1, URZ ;  /* 0x0000000104057890 */ /* 0x000fe4000fffe0ff */
[----:B------:R-:W-:-:S04]  /*0770*/  UIADD3 UR6, UPT, UPT, UR4, 0x2, URZ ;  /* 0x0000000204067890 */ /* 0x000fc8000fffe0ff */
[----:B------:R-:W-:-:S04]  /*0780*/  IMAD.WIDE.U32 R14, R10, UR5, R8 ;  /* 0x000000050a0e7c25 */ /* 0x000fc8000f8e0008 */
[----:B------:R-:W-:Y:S01]  /*0790*/  IMAD R3, R11, UR5, R15 ;  /* 0x000000050b037c24 */ /* 0x000fe2000f8e020f */
[----:B------:R-:W-:Y:S01]  /*07a0*/  LEA R16, P0, R14, UR14, 0x3 ;  /* 0x0000000e0e107c11 */ /* 0x000fe2000f8018ff */
[----:B------:R-:W-:-:S03]  /*07b0*/  IMAD.WIDE.U32 R12, R10, UR6, R8 ;  /* 0x000000060a0c7c25 */ /* 0x000fc6000f8e0008 */
[----:B------:R-:W-:Y:S01]  /*07c0*/  LEA.HI.X R17, R14, UR15, R3, 0x3, P0 ;  /* 0x0000000f0e117c11 */ /* 0x000fe200080f1c03 */
[----:B------:R-:W-:Y:S01]  /*07d0*/  IMAD R3, R11, UR6, R13 ;  /* 0x000000060b037c24 */ /* 0x000fe2000f8e020d */
[----:B------:R-:W-:Y:S01]  /*07e0*/  IADD3 R19, P0, PT, R6, UR5, RZ ;  /* 0x0000000506137c10 */ /* 0x000fe2000ff1e0ff */
[----:B------:R-:W-:Y:S01]  /*07f0*/  UIADD3 UR5, UPT, UPT, UR4, 0x3, URZ ;  /* 0x0000000304057890 */ /* 0x000fe2000fffe0ff */
[C---:B------:R-:W-:Y:S02]  /*0800*/  LEA R14, P1, R12.reuse, UR14, 0x3 ;  /* 0x0000000e0c0e7c11 */ /* 0x040fe4000f8218ff */
[----:B------:R-:W3:Y:S01]  /*0810*/  LDG.E.64 R16, desc[UR10][R16.64] ;  /* 0x0000000a10107981 */ /* 0x000ee2000c1e1b00 */
[----:B------:R-:W-:Y:S01]  /*0820*/  IMAD.X R24, RZ, RZ, R2, P0 ;  /* 0x000000ffff187224 */ /* 0x000fe200000e0602 */
[----:B------:R-:W-:Y:S02]  /*0830*/  LEA R18, P0, R19, UR12, 0x3 ;  /* 0x0000000c13127c11 */ /* 0x000fe4000f8018ff */
[----:B------:R-:W-:Y:S01]  /*0840*/  LEA.HI.X R15, R12, UR15, R3, 0x3, P1 ;  /* 0x0000000f0c0f7c11 */ /* 0x000fe200088f1c03 */
[----:B------:R-:W-:Y:S01]  /*0850*/  IMAD.WIDE.U32 R12, R10, UR5, R8 ;  /* 0x000000050a0c7c25 */ /* 0x000fe2000f8e0008 */
[----:B------:R-:W-:-:S02]  /*0860*/  IADD3 R3, P1, PT, R6, UR6, RZ ;  /* 0x0000000606037c10 */ /* 0x000fc4000ff3e0ff */
[----:B------:R-:W-:Y:S02]  /*0870*/  LEA.HI.X R19, R19, UR13, R24, 0x3, P0 ;  /* 0x0000000d13137c11 */ /* 0x000fe400080f1c18 */
[----:B------:R-:W4:Y:S01]  /*0880*/  LDG.E.64 R14, desc[UR10][R14.64] ;  /* 0x0000000a0e0e7981 */ /* 0x000f22000c1e1b00 */
[----:B------:R-:W-:Y:S01]  /*0890*/  IMAD.X R26, RZ, RZ, R2, P1 ;  /* 0x000000ffff1a7224 */ /* 0x000fe200008e0602 */
[C---:B------:R-:W-:Y:S02]  /*08a0*/  LEA R24, P1, R3.reuse, UR12, 0x3 ;  /* 0x0000000c03187c11 */ /* 0x040fe4000f8218ff */
[----:B------:R-:W3:Y:S02]  /*08b0*/  LDG.E.64 R18, desc[UR10][R18.64] ;  /* 0x0000000a12127981 */ /* 0x000ee4000c1e1b00 */
[----:B------:R-:W-:-:S06]  /*08c0*/  LEA.HI.X R25, R3, UR13, R26, 0x3, P1 ;  /* 0x0000000d03197c11 */ /* 0x000fcc00088f1c1a */
[----:B------:R-:W4:Y:S01]  /*08d0*/  LDG.E.64 R24, desc[UR10][R24.64] ;  /* 0x0000000a18187981 */ /* 0x000f22000c1e1b00 */
[----:B--2---:R-:W-:Y:S01]  /*08e0*/  DFMA R20, R4, R22, R20 ;  /* 0x000000160414722b */ /* 0x004fe20000000014 */
[----:B------:R-:W-:Y:S01]  /*08f0*/  IADD3 R4, P0, PT, R6, UR5, RZ ;  /* 0x0000000506047c10 */ /* 0x000fe2000ff1e0ff */
[----:B------:R-:W-:Y:S01]  /*0900*/  IMAD R5, R11, UR5, R13 ;  /* 0x000000050b057c24 */ /* 0x000fe2000f8e020d */
[----:B------:R-:W-:-:S03]  /*0910*/  LEA R22, P2, R12, UR14, 0x3 ;  /* 0x0000000e0c167c11 */ /* 0x000fc6000f8418ff */
[----:B------:R-:W-:Y:S01]  /*0920*/  IMAD.X R3, RZ, RZ, R2, P0 ;  /* 0x000000ffff037224 */ /* 0x000fe200000e0602 */
[----:B------:R-:W-:Y:S02]  /*0930*/  LEA.HI.X R23, R12, UR15, R5, 0x3, P2 ;  /* 0x0000000f0c177c11 */ /* 0x000fe400090f1c05 */
[----:B------:R-:W-:-:S04]  /*0940*/  LEA R12, P1, R4, UR12, 0x3 ;  /* 0x0000000c040c7c11 */ /* 0x000fc8000f8218ff */
[----:B------:R-:W-:Y:S01]  /*0950*/  LEA.HI.X R13, R4, UR13, R3, 0x3, P1 ;  /* 0x0000000d040d7c11 */ /* 0x000fe200088f1c03 */
[----:B------:R-:W2:Y:S05]  /*0960*/  LDG.E.64 R22, desc[UR10][R22.64] ;  /* 0x0000000a16167981 */ /* 0x000eaa000c1e1b00 */
[----:B------:R-:W2:Y:S01]  /*0970*/  LDG.E.64 R12, desc[UR10][R12.64] ;  /* 0x0000000a0c0c7981 */ /* 0x000ea2000c1e1b00 */
[----:B---3--:R-:W-:-:S08]  /*0980*/  DFMA R16, R18, R16, R20 ;  /* 0x000000101210722b */ /* 0x008fd00000000014 */
[----:B----4-:R-:W-:Y:S01]  /*0990*/  DFMA R16, R24, R14, R16 ;  /* 0x0000000e1810722b */ /* 0x010fe20000000010 */
[----:B------:R-:W-:Y:S01]  /*09a0*/  UIADD3 UR4, UPT, UPT, UR4, 0x4, URZ ;  /* 0x0000000404047890 */ /* 0x000fe2000fffe0ff */
[----:B------:R-:W-:-:S06]  /*09b0*/  UMOV UR5, URZ ;  /* 0x000000ff00057c82 */ /* 0x000fcc0008000000 */
[----:B--2---:R-:W-:-:S11]  /*09c0*/  DFMA R20, R12, R22, R16 ;  /* 0x000000160c14722b */ /* 0x004fd60000000010 */
.L_x_3:
[----:B------:R-:W-:Y:S05]  /*09d0*/  BRA.U !UP0, `(.L_x_0) ;  /* 0x0000000108d47547 */ /* 0x000fea000b800000 */
[----:B------:R-:W-:Y:S02]  /*09e0*/  UISETP.NE.U32.AND UP1, UPT, UR7, 0x1, UPT ;  /* 0x000000010700788c */ /* 0x000fe4000bf25070 */
[----:B------:R-:W-:Y:S02]  /*09f0*/  ULOP3.LUT UR6, UR8, 0x1, URZ, 0xc0, !UPT ;  /* 0x0000000108067892 */ /* 0x000fe4000f8ec0ff */
[----:B------:R-:W-:Y:S02]  /*0a00*/  UISETP.NE.AND.EX UP1, UPT, URZ, URZ, UPT, UP1 ;  /* 0x000000ffff00728c */ /* 0x000fe4000bf25310 */
[----:B------:R-:W-:-:S04]  /*0a10*/  UISETP.NE.U32.AND UP0, UPT, UR6, 0x1, UPT ;  /* 0x000000010600788c */ /* 0x000fc8000bf05070 */
[----:B------:R-:W-:-:S03]  /*0a20*/  UISETP.NE.U32.AND.EX UP0, UPT, URZ, URZ, UPT, UP0 ;  /* 0x000000ffff00728c */ /* 0x000fc6000bf05100 */
[----:B------:R-:W-:Y:S08]  /*0a30*/  BRA.U !UP1, `(.L_x_4) ;  /* 0x0000000109787547 */ /* 0x000ff0000b800000 */
[----:B------:R-:W0:Y:S01]  /*0a40*/  LDCU.128 UR12, c[0x0][0x380] ;  /* 0x00007000ff0c77ac */ /* 0x000e220008000c00 */
[----:B------:R-:W-:Y:S01]  /*0a50*/  IMAD R12, R10, UR5, RZ ;  /* 0x000000050a0c7c24 */ /* 0x000fe2000f8e02ff */
[----:B------:R-:W-:Y:S01]  /*0a60*/  IADD3 R3, P1, PT, R6, UR4, RZ ;  /* 0x0000000406037c10 */ /* 0x000fe2000ff3e0ff */
[----:B------:R-:W-:Y:S01]  /*0a70*/  IMAD.MOV.U32 R4, RZ, RZ, R8 ;  /* 0x000000ffff047224 */ /* 0x000fe200078e0008 */
[----:B------:R-:W-:Y:S01]  /*0a80*/  UIADD3 UR6, UPT, UPT, UR4, 0x1, URZ ;  /* 0x0000000104067890 */ /* 0x000fe2000fffe0ff */
[----:B------:R-:W-:Y:S01]  /*0a90*/  IMAD.MOV.U32 R5, RZ, RZ, R9 ;  /* 0x000000ffff057224 */ /* 0x000fe200078e0009 */
[----:B------:R-:W-:Y:S01]  /*0aa0*/  IADD3.X R22, PT, PT, R2, UR5, RZ, P1, !PT ;  /* 0x0000000502167c10 */ /* 0x000fe20008ffe4ff */
[----:B------:R-:W-:Y:S02]  /*0ab0*/  IMAD R13, R11, UR4, R12 ;  /* 0x000000040b0d7c24 */ /* 0x000fe4000f8e020c */
[----:B------:R-:W-:Y:S01]  /*0ac0*/  IMAD.WIDE.U32 R16, R10, UR4, R4 ;  /* 0x000000040a107c25 */ /* 0x000fe2000f8e0004 */
[----:B------:R-:W-:-:S03]  /*0ad0*/  IADD3 R23, P0, PT, R6, UR6, RZ ;  /* 0x0000000606177c10 */ /* 0x000fc6000ff1e0ff */
[----:B------:R-:W-:Y:S02]  /*0ae0*/  IMAD.IADD R13, R17, 0x1, R13 ;  /* 0x00000001110d7824 */ /* 0x000fe400078e020d */
[----:B------:R-:W-:Y:S01]  /*0af0*/  IMAD.WIDE.U32 R4, R10, UR6, R4 ;  /* 0x000000060a047c25 */ /* 0x000fe2000f8e0004 */
[----:B0-----:R-:W-:-:S03]  /*0b00*/  LEA R18, P1, R3, UR12, 0x3 ;  /* 0x0000000c03127c11 */ /* 0x001fc6000f8218ff */
[----:B------:R-:W-:Y:S01]  /*0b10*/  IMAD.X R24, RZ, RZ, R2, P0 ;  /* 0x000000ffff187224 */ /* 0x000fe200000e0602 */
[C---:B------:R-:W-:Y:S02]  /*0b20*/  LEA R14, P2, R16.reuse, UR14, 0x3 ;  /* 0x0000000e100e7c11 */ /* 0x040fe4000f8418ff */
[----:B------:R-:W-:Y:S01]  /*0b30*/  LEA.HI.X R19, R3, UR13, R22, 0x3, P1 ;  /* 0x0000000d03137c11 */ /* 0x000fe200088f1c16 */
[----:B------:R-:W-:Y:S01]  /*0b40*/  IMAD R3, R11, UR6, R5 ;  /* 0x000000060b037c24 */ /* 0x000fe2000f8e0205 */
[----:B------:R-:W-:Y:S02]  /*0b50*/  LEA.HI.X R15, R16, UR15, R13, 0x3, P2 ;  /* 0x0000000f100f7c11 */ /* 0x000fe400090f1c0d */
[C---:B------:R-:W-:Y:S02]  /*0b60*/  LEA R12, P3, R23.reuse, UR12, 0x3 ;  /* 0x0000000c170c7c11 */ /* 0x040fe4000f8618ff */
[----:B------:R-:W-:Y:S01]  /*0b70*/  LEA R16, P0, R4, UR14, 0x3 ;  /* 0x0000000e04107c11 */ /* 0x000fe2000f8018ff */
[----:B------:R-:W2:Y:S01]  /*0b80*/  LDG.E.64 R18, desc[UR10][R18.64] ;  /* 0x0000000a12127981 */ /* 0x000ea2000c1e1b00 */
[----:B------:R-:W-:-:S03]  /*0b90*/  LEA.HI.X R13, R23, UR13, R24, 0x3, P3 ;  /* 0x0000000d170d7c11 */ /* 0x000fc600098f1c18 */
[----:B------:R-:W2:Y:S01]  /*0ba0*/  LDG.E.64 R14, desc[UR10][R14.64] ;  /* 0x0000000a0e0e7981 */ /* 0x000ea2000c1e1b00 */
[----:B------:R-:W-:-:S03]  /*0bb0*/  LEA.HI.X R17, R4, UR15, R3, 0x3, P0 ;  /* 0x0000000f04117c11 */ /* 0x000fc600080f1c03 */
[----:B------:R-:W3:Y:S04]  /*0bc0*/  LDG.E.64 R12, desc[UR10][R12.64] ;  /* 0x0000000a0c0c7981 */ /* 0x000ee8000c1e1b00 */
[----:B------:R-:W3:Y:S01]  /*0bd0*/  LDG.E.64 R16, desc[UR10][R16.64] ;  /* 0x0000000a10107981 */ /* 0x000ee2000c1e1b00 */
[----:B------:R-:W-:Y:S01]  /*0be0*/  UIADD3 UR4, UPT, UPT, UR4, 0x2, URZ ;  /* 0x0000000204047890 */ /* 0x000fe2000fffe0ff */
[----:B------:R-:W-:Y:S01]  /*0bf0*/  UMOV UR5, URZ ;  /* 0x000000ff00057c82 */ /* 0x000fe20008000000 */
[----:B--2---:R-:W-:-:S08]  /*0c00*/  DFMA R20, R18, R14, R20 ;  /* 0x0000000e1214722b */ /* 0x004fd00000000014 */
[----:B---3--:R-:W-:-:S11]  /*0c10*/  DFMA R20, R12, R16, R20 ;  /* 0x000000100c14722b */ /* 0x008fd60000000014 */
.L_x_4:
[----:B------:R-:W-:Y:S05]  /*0c20*/  BRA.U UP0, `(.L_x_0) ;  /* 0x0000000100407547 */ /* 0x000fea000b800000 */
[----:B------:R-:W0:Y:S01]  /*0c30*/  LDCU.128 UR12, c[0x0][0x380] ;  /* 0x00007000ff0c77ac */ /* 0x000e220008000c00 */
[----:B------:R-:W-:Y:S01]  /*0c40*/  IMAD R12, R10, UR5, RZ ;  /* 0x000000050a0c7c24 */ /* 0x000fe2000f8e02ff */
[----:B------:R-:W-:Y:S01]  /*0c50*/  IADD3 R7, P0, PT, R6, UR4, RZ ;  /* 0x0000000406077c10 */ /* 0x000fe2000ff1e0ff */
[----:B------:R-:W-:Y:S02]  /*0c60*/  IMAD.MOV.U32 R4, RZ, RZ, R8 ;  /* 0x000000ffff047224 */ /* 0x000fe400078e0008 */
[----:B------:R-:W-:Y:S01]  /*0c70*/  IMAD.MOV.U32 R5, RZ, RZ, R9 ;  /* 0x000000ffff057224 */ /* 0x000fe200078e0009 */
[----:B------:R-:W-:Y:S01]  /*0c80*/  IADD3.X R2, PT, PT, R2, UR5, RZ, P0, !PT ;  /* 0x0000000502027c10 */ /* 0x000fe200087fe4ff */
[----:B------:R-:W-:Y:S02]  /*0c90*/  IMAD R3, R11, UR4, R12 ;  /* 0x000000040b037c24 */ /* 0x000fe4000f8e020c */
[----:B------:R-:W-:-:S04]  /*0ca0*/  IMAD.WIDE.U32 R4, R10, UR4, R4 ;  /* 0x000000040a047c25 */ /* 0x000fc8000f8e0004 */
[----:B------:R-:W-:Y:S01]  /*0cb0*/  IMAD.IADD R3, R5, 0x1, R3 ;  /* 0x0000000105037824 */ /* 0x000fe200078e0203 */
[C---:B0-----:R-:W-:Y:S02]  /*0cc0*/  LEA R6, P1, R7.reuse, UR12, 0x3 ;  /* 0x0000000c07067c11 */ /* 0x041fe4000f8218ff */
[C---:B------:R-:W-:Y:S02]  /*0cd0*/  LEA R12, P0, R4.reuse, UR14, 0x3 ;  /* 0x0000000e040c7c11 */ /* 0x040fe4000f8018ff */
[----:B------:R-:W-:Y:S02]  /*0ce0*/  LEA.HI.X R7, R7, UR13, R2, 0x3, P1 ;  /* 0x0000000d07077c11 */ /* 0x000fe400088f1c02 */
[----:B------:R-:W-:-:S03]  /*0cf0*/  LEA.HI.X R13, R4, UR15, R3, 0x3, P0 ;  /* 0x0000000f040d7c11 */ /* 0x000fc600080f1c03 */
[----:B------:R-:W2:Y:S04]  /*0d00*/  LDG.E.64 R2, desc[UR10][R6.64] ;  /* 0x0000000a06027981 */ /* 0x000ea8000c1e1b00 */
[----:B------:R-:W2:Y:S02]  /*0d10*/  LDG.E.64 R4, desc[UR10][R12.64] ;  /* 0x0000000a0c047981 */ /* 0x000ea4000c1e1b00 */
[----:B--2---:R-:W-:-:S11]  /*0d20*/  DFMA R20, R2, R4, R20 ;  /* 0x000000040214722b */ /* 0x004fd60000000014 */
.L_x_0:
[----:B------:R-:W0:Y:S01]  /*0d30*/  LDCU.64 UR4, c[0x0][0x390] ;  /* 0x00007200ff0477ac */ /* 0x000e220008000a00 */
[----:B------:R-:W-:Y:S02]  /*0d40*/  IMAD.MOV.U32 R2, RZ, RZ, R8 ;  /* 0x000000ffff027224 */ /* 0x000fe400078e0008 */
[----:B------:R-:W-:Y:S02]  /*0d50*/  IMAD.MOV.U32 R3, RZ, RZ, R9 ;  /* 0x000000ffff037224 */ /* 0x000fe400078e0009 */
[----:B------:R-:W-:-:S04]  /*0d60*/  IMAD.WIDE.U32 R2, R0, R10, R2 ;  /* 0x0000000a00027225 */ /* 0x000fc800078e0002 */
[----:B------:R-:W-:Y:S01]  /*0d70*/  IMAD R11, R0, R11, R3 ;  /* 0x0000000b000b7224 */ /* 0x000fe200078e0203 */
[----:B0-----:R-:W-:-:S04]  /*0d80*/  LEA R4, P0, R2, UR4, 0x3 ;  /* 0x0000000402047c11 */ /* 0x001fc8000f8018ff */
[----:B------:R-:W-:-:S05]  /*0d90*/  LEA.HI.X R5, R2, UR5, R11, 0x3, P0 ;  /* 0x0000000502057c11 */ /* 0x000fca00080f1c0b */
[----:B------:R-:W-:Y:S01]  /*0da0*/  STG.E.64 desc[UR10][R4.64], R20 ;  /* 0x0000001404007986 */ /* 0x000fe2000c101b0a */
[----:B------:R-:W-:Y:S05]  /*0db0*/  EXIT ;  /* 0x000000000000794d */ /* 0x000fea0003800000 */
.L_x_5:
[----:B------:R-:W-:-:S00]  /*0dc0*/  BRA `(.L_x_5) ;  /* 0xfffffffc00fc7947 */ /* 0x000fc0000383ffff */
[----:B------:R-:W-:-:S00]  /*0dd0*/  NOP ;  /* 0x0000000000007918 */ /* 0x000fc00000000000 */
        /* <DEDUP_REMOVED lines=10> */
.L_x_6:


//--------------------- .nv.shared.reserved.0     --------------------------
	.section	.nv.shared.reserved.0,"aw",@nobits
	.weak		__nv_reservedSMEM_offset_0_alias
	.size		__nv_reservedSMEM_offset_0_alias, 0, 64
	.other		__nv_reservedSMEM_offset_0_alias,@"STO_CUDA_RESERVED_SHARED STV_DEFAULT"
__nv_reservedSMEM_offset_0_alias:
	.zero		0
	.zero		64


//--------------------- .nv.constant0._Z15matrixMulKernelPdS_S_lll --------------------------
	.section	.nv.constant0._Z15matrixMulKernelPdS_S_lll,"a",@progbits
	.sectionflags	@""
	.align	4
.nv.constant0._Z15matrixMulKernelPdS_S_lll:
	.zero		944


//--------------------- SYMBOLS --------------------------

	.type		.nv.reservedSmem.offset0,@object
	.size		.nv.reservedSmem.offset0,0x4
